//
// Generated by NVIDIA NVVM Compiler
//
// Compiler Build ID: CL-36424714
// Cuda compilation tools, release 13.0, V13.0.88
// Based on NVVM 20.0.0
//

.version 9.0
.target sm_100
.address_size 64

	// .globl	sigmoid

.visible .entry sigmoid(
	.param .u64 .ptr .align 1 sigmoid_param_0,
	.param .u64 .ptr .align 1 sigmoid_param_1,
	.param .u32 sigmoid_param_2
)
{
	.reg .pred 	%p<2>;
	.reg .b32 	%r<8>;
	.reg .b32 	%f<15>;
	.reg .b64 	%rd<8>;

	ld.param.u64 	%rd1, [sigmoid_param_0];
	ld.param.u64 	%rd2, [sigmoid_param_1];
	ld.param.u32 	%r2, [sigmoid_param_2];
	mov.u32 	%r3, %ctaid.x;
	mov.u32 	%r4, %ntid.x;
	mov.u32 	%r5, %tid.x;
	mad.lo.s32 	%r1, %r3, %r4, %r5;
	setp.ge.s32 	%p1, %r1, %r2;
	@%p1 bra 	$L__BB0_2;
	cvta.to.global.u64 	%rd3, %rd1;
	cvta.to.global.u64 	%rd4, %rd2;
	mul.wide.s32 	%rd5, %r1, 4;
	add.s64 	%rd6, %rd3, %rd5;
	ld.global.f32 	%f1, [%rd6];
	fma.rn.f32 	%f2, %f1, 0fBBBB989D, 0f3F000000;
	cvt.sat.f32.f32 	%f3, %f2;
	mov.f32 	%f4, 0f4B400001;
	mov.f32 	%f5, 0f437C0000;
	fma.rm.f32 	%f6, %f3, %f5, %f4;
	add.f32 	%f7, %f6, 0fCB40007F;
	neg.f32 	%f8, %f7;
	fma.rn.f32 	%f9, %f1, 0fBFB8AA3B, %f8;
	fma.rn.f32 	%f10, %f1, 0fB2A57060, %f9;
	mov.b32 	%r6, %f6;
	shl.b32 	%r7, %r6, 23;
	mov.b32 	%f11, %r7;
	ex2.approx.ftz.f32 	%f12, %f10;
	fma.rn.f32 	%f13, %f12, %f11, 0f3F800000;
	rcp.rn.f32 	%f14, %f13;
	add.s64 	%rd7, %rd4, %rd5;
	st.global.f32 	[%rd7], %f14;
$L__BB0_2:
	ret;

}


// ===== COMPILED SASS (sm_100) =====

	.target	sm_100

	.elftype	@"ET_EXEC"


//--------------------- .note.nv.tkinfo           --------------------------
	.section	.note.nv.tkinfo,"",@"SHT_NOTE"
	.sectionflags	@"SHF_NOTE_NV_TKINFO"
	.tkinfo
        /*0018*/ 	.word	0x00000002
        /*0030*/ 	.string	""
        /*0030*/ 	.string	"ptxas"
        /*0030*/ 	.string	"Cuda compilation tools, release 13.0, V13.0.88"
        /*0030*/ 	.string	"Build cuda_13.0.r13.0/compiler.36424714_0"
        /*0030*/ 	.string	"-arch sm_100 -m 64 "



//--------------------- .note.nv.cuinfo           --------------------------
	.section	.note.nv.cuinfo,"",@"SHT_NOTE"
	.sectionflags	@"SHF_NOTE_NV_CUINFO"
        /*0018*/ 	.short	0x0002
        /*001a*/ 	.short	0x0064
        /*001c*/ 	.short	0x0082
	.zero		2


//--------------------- .nv.info                  --------------------------
	.section	.nv.info,"",@"SHT_CUDA_INFO"
	.align	4


	//----- nvinfo : EIATTR_REGCOUNT
	.align		4
        /*0000*/ 	.byte	0x04, 0x2f
        /*0002*/ 	.short	(.L_1 - .L_0)
	.align		4
.L_0:
        /*0004*/ 	.word	index@(sigmoid)
        /*0008*/ 	.word	0x0000000e


	//----- nvinfo : EIATTR_FRAME_SIZE
	.align		4
.L_1:
        /*000c*/ 	.byte	0x04, 0x11
        /*000e*/ 	.short	(.L_3 - .L_2)
	.align		4
.L_2:
        /*0010*/ 	.word	index@($__internal_0_$__cuda_sm20_rcp_rn_f32_slowpath)
        /*0014*/ 	.word	0x00000000


	//----- nvinfo : EIATTR_FRAME_SIZE
	.align		4
.L_3:
        /*0018*/ 	.byte	0x04, 0x11
        /*001a*/ 	.short	(.L_5 - .L_4)
	.align		4
.L_4:
        /*001c*/ 	.word	index@(sigmoid)
        /*0020*/ 	.word	0x00000000


	//----- nvinfo : EIATTR_MIN_STACK_SIZE
	.align		4
.L_5:
        /*0024*/ 	.byte	0x04, 0x12
        /*0026*/ 	.short	(.L_7 - .L_6)
	.align		4
.L_6:
        /*0028*/ 	.word	index@(sigmoid)
        /*002c*/ 	.word	0x00000000
.L_7:


//--------------------- .nv.compat                --------------------------
	.section	.nv.compat,"",@"SHT_CUDA_COMPAT_INFO"
	.align	4
        /*0000*/ 	.byte	0x02, 0x09, 0x00, 0x00, 0x02, 0x02, 0x01, 0x00, 0x02, 0x05, 0x05, 0x00, 0x03, 0x07, 0x01, 0x01
        /*0010*/ 	.byte	0x02, 0x03, 0x00, 0x00, 0x02, 0x06, 0x01, 0x00, 0x04, 0x0b, 0x08, 0x00, 0x09, 0x00, 0x00, 0x00
        /*0020*/ 	.byte	0x00, 0x00, 0x00, 0x00


//--------------------- .nv.info.sigmoid          --------------------------
	.section	.nv.info.sigmoid,"",@"SHT_CUDA_INFO"
	.sectionflags	@""
	.align	4


	//----- nvinfo : EIATTR_CUDA_API_VERSION
	.align		4
        /*0000*/ 	.byte	0x04, 0x37
        /*0002*/ 	.short	(.L_9 - .L_8)
.L_8:
        /*0004*/ 	.word	0x00000082


	//----- nvinfo : EIATTR_KPARAM_INFO
	.align		4
.L_9:
        /*0008*/ 	.byte	0x04, 0x17
        /*000a*/ 	.short	(.L_11 - .L_10)
.L_10:
        /*000c*/ 	.word	0x00000000
        /*0010*/ 	.short	0x0002
        /*0012*/ 	.short	0x0010
        /*0014*/ 	.byte	0x00, 0xf0, 0x11, 0x00


	//----- nvinfo : EIATTR_KPARAM_INFO
	.align		4
.L_11:
        /*0018*/ 	.byte	0x04, 0x17
        /*001a*/ 	.short	(.L_13 - .L_12)
.L_12:
        /*001c*/ 	.word	0x00000000
        /*0020*/ 	.short	0x0001
        /*0022*/ 	.short	0x0008
        /*0024*/ 	.byte	0x00, 0xf5, 0x21, 0x00


	//----- nvinfo : EIATTR_KPARAM_INFO
	.align		4
.L_13:
        /*0028*/ 	.byte	0x04, 0x17
        /*002a*/ 	.short	(.L_15 - .L_14)
.L_14:
        /*002c*/ 	.word	0x00000000
        /*0030*/ 	.short	0x0000
        /*0032*/ 	.short	0x0000
        /*0034*/ 	.byte	0x00, 0xf5, 0x21, 0x00


	//----- nvinfo : EIATTR_SPARSE_MMA_MASK
	.align		4
.L_15:
        /*0038*/ 	.byte	0x03, 0x50
        /*003a*/ 	.short	0x0000


	//----- nvinfo : EIATTR_MAXREG_COUNT
	.align		4
        /*003c*/ 	.byte	0x03, 0x1b
        /*003e*/ 	.short	0x00ff


	//----- nvinfo : EIATTR_MERCURY_ISA_VERSION
	.align		4
        /*0040*/ 	.byte	0x03, 0x5f
        /*0042*/ 	.short	0x0101


	//----- nvinfo : EIATTR_VRC_CTA_INIT_COUNT
	.align		4
        /*0044*/ 	.byte	0x02, 0x4a
	.zero		1
	.zero		1


	//----- nvinfo : EIATTR_EXIT_INSTR_OFFSETS
	.align		4
        /*0048*/ 	.byte	0x04, 0x1c
        /*004a*/ 	.short	(.L_17 - .L_16)


	//   ....[0]....
.L_16:
        /*004c*/ 	.word	0x00000070


	//   ....[1]....
        /*0050*/ 	.word	0x00000260


	//----- nvinfo : EIATTR_CRS_STACK_SIZE
	.align		4
.L_17:
        /*0054*/ 	.byte	0x04, 0x1e
        /*0056*/ 	.short	(.L_19 - .L_18)
.L_18:
        /*0058*/ 	.word	0x00000000


	//----- nvinfo : EIATTR_CBANK_PARAM_SIZE
	.align		4
.L_19:
        /*005c*/ 	.byte	0x03, 0x19
        /*005e*/ 	.short	0x0014


	//----- nvinfo : EIATTR_PARAM_CBANK
	.align		4
        /*0060*/ 	.byte	0x04, 0x0a
        /*0062*/ 	.short	(.L_21 - .L_20)
	.align		4
.L_20:
        /*0064*/ 	.word	index@(.nv.constant0.sigmoid)
        /*0068*/ 	.short	0x0380
        /*006a*/ 	.short	0x0014


	//----- nvinfo : EIATTR_SW_WAR
	.align		4
.L_21:
        /*006c*/ 	.byte	0x04, 0x36
        /*006e*/ 	.short	(.L_23 - .L_22)
.L_22:
        /*0070*/ 	.word	0x00000008
.L_23:


//--------------------- .nv.callgraph             --------------------------
	.section	.nv.callgraph,"",@"SHT_CUDA_CALLGRAPH"
	.align	4
	.sectionentsize	8
	.align		4
        /*0000*/ 	.word	0x00000000
	.align		4
        /*0004*/ 	.word	0xffffffff
	.align		4
        /*0008*/ 	.word	0x00000000
	.align		4
        /*000c*/ 	.word	0xfffffffe
	.align		4
        /*0010*/ 	.word	0x00000000
	.align		4
        /*0014*/ 	.word	0xfffffffd
	.align		4
        /*0018*/ 	.word	0x00000000
	.align		4
        /*001c*/ 	.word	0xfffffffc


//--------------------- .text.sigmoid             --------------------------
	.section	.text.sigmoid,"ax",@progbits
	.align	128
        .global         sigmoid
        .type           sigmoid,@function
        .size           sigmoid,(.L_x_8 - sigmoid)
        .other          sigmoid,@"STO_CUDA_ENTRY STV_DEFAULT"
sigmoid:
.text.sigmoid:
[----:B------:R-:W-:Y:S01]  /*0000*/  LDC R1, c[0x0][0x37c] ;  /* 0x0000df00ff017b82 */ /* 0x000fe20000000800 */
[----:B------:R-:W0:Y:S07]  /*0010*/  S2R R0, SR_TID.X ;  /* 0x0000000000007919 */ /* 0x000e2e0000002100 */
[----:B------:R-:W0:Y:S01]  /*0020*/  S2UR UR4, SR_CTAID.X ;  /* 0x00000000000479c3 */ /* 0x000e220000002500 */
[----:B------:R-:W1:Y:S07]  /*0030*/  LDCU UR5, c[0x0][0x390] ;  /* 0x00007200ff0577ac */ /* 0x000e6e0008000800 */
[----:B------:R-:W0:Y:S02]  /*0040*/  LDC R3, c[0x0][0x360] ;  /* 0x0000d800ff037b82 */ /* 0x000e240000000800 */
[----:B0-----:R-:W-:-:S05]  /*0050*/  IMAD R3, R3, UR4, R0 ;  /* 0x0000000403037c24 */ /* 0x001fca000f8e0200 */
[----:B-1----:R-:W-:-:S13]  /*0060*/  ISETP.GE.AND P0, PT, R3, UR5, PT ;  /* 0x0000000503007c0c */ /* 0x002fda000bf06270 */
[----:B------:R-:W-:Y:S05]  /*0070*/  @P0 EXIT ;  /* 0x000000000000094d */ /* 0x000fea0003800000 */
[----:B------:R-:W0:Y:S01]  /*0080*/  LDC.64 R4, c[0x0][0x380] ;  /* 0x0000e000ff047b82 */ /* 0x000e220000000a00 */
[----:B------:R-:W1:Y:S01]  /*0090*/  LDCU.64 UR4, c[0x0][0x358] ;  /* 0x00006b00ff0477ac */ /* 0x000e620008000a00 */
[----:B0-----:R-:W-:-:S06]  /*00a0*/  IMAD.WIDE R4, R3, 0x4, R4 ;  /* 0x0000000403047825 */ /* 0x001fcc00078e0204 */
[----:B-1----:R-:W2:Y:S01]  /*00b0*/  LDG.E R4, desc[UR4][R4.64] ;  /* 0x0000000404047981 */ /* 0x002ea2000c1e1900 */
[----:B------:R-:W-:Y:S01]  /*00c0*/  IMAD.MOV.U32 R7, RZ, RZ, 0x3bbb989d ;  /* 0x3bbb989dff077424 */ /* 0x000fe200078e00ff */
[----:B------:R-:W-:Y:S01]  /*00d0*/  BSSY.RECONVERGENT B0, `(.L_x_0) ;  /* 0x0000015000007945 */ /* 0x000fe20003800200 */
[----:B------:R-:W-:Y:S02]  /*00e0*/  IMAD.MOV.U32 R9, RZ, RZ, 0x437c0000 ;  /* 0x437c0000ff097424 */ /* 0x000fe400078e00ff */
[----:B--2---:R-:W-:-:S04]  /*00f0*/  FFMA.SAT R0, R4, -R7, 0.5 ;  /* 0x3f00000004007423 */ /* 0x004fc80000002807 */
[----:B------:R-:W-:-:S04]  /*0100*/  FFMA.RM R0, R0, R9, 12582913 ;  /* 0x4b40000100007423 */ /* 0x000fc80000004009 */
[C---:B------:R-:W-:Y:S01]  /*0110*/  FADD R7, R0.reuse, -12583039 ;  /* 0xcb40007f00077421 */ /* 0x040fe20000000000 */
[----:B------:R-:W-:-:S03]  /*0120*/  SHF.L.U32 R0, R0, 0x17, RZ ;  /* 0x0000001700007819 */ /* 0x000fc600000006ff */
[----:B------:R-:W-:-:S04]  /*0130*/  FFMA R7, R4, -1.4426950216293334961, -R7 ;  /* 0xbfb8aa3b04077823 */ /* 0x000fc80000000807 */
[----:B------:R-:W-:-:S06]  /*0140*/  FFMA R7, R4, -1.925963033500011079e-08, R7 ;  /* 0xb2a5706004077823 */ /* 0x000fcc0000000007 */
[----:B------:R-:W0:Y:S02]  /*0150*/  MUFU.EX2 R7, R7 ;  /* 0x0000000700077308 */ /* 0x000e240000000800 */
[----:B0-----:R-:W-:-:S04]  /*0160*/  FFMA R0, R0, R7, 1 ;  /* 0x3f80000000007423 */ /* 0x001fc80000000007 */
[----:B------:R-:W-:-:S05]  /*0170*/  VIADD R2, R0, 0x1800000 ;  /* 0x0180000000027836 */ /* 0x000fca0000000000 */
[----:B------:R-:W-:-:S04]  /*0180*/  LOP3.LUT R2, R2, 0x7f800000, RZ, 0xc0, !PT ;  /* 0x7f80000002027812 */ /* 0x000fc800078ec0ff */
[----:B------:R-:W-:-:S13]  /*0190*/  ISETP.GT.U32.AND P0, PT, R2, 0x1ffffff, PT ;  /* 0x01ffffff0200780c */ /* 0x000fda0003f04070 */
[----:B------:R-:W-:Y:S05]  /*01a0*/  @P0 BRA `(.L_x_1) ;  /* 0x00000000000c0947 */ /* 0x000fea0003800000 */
[----:B------:R-:W-:-:S07]  /*01b0*/  MOV R4, 0x1d0 ;  /* 0x000001d000047802 */ /* 0x000fce0000000f00 */
[----:B------:R-:W-:Y:S05]  /*01c0*/  CALL.REL.NOINC `($__internal_0_$__cuda_sm20_rcp_rn_f32_slowpath) ;  /* 0x0000000000287944 */ /* 0x000fea0003c00000 */
[----:B------:R-:W-:Y:S05]  /*01d0*/  BRA `(.L_x_2) ;  /* 0x0000000000107947 */ /* 0x000fea0003800000 */
.L_x_1:
[----:B------:R-:W0:Y:S02]  /*01e0*/  MUFU.RCP R7, R0 ;  /* 0x0000000000077308 */ /* 0x000e240000001000 */
[----:B0-----:R-:W-:-:S04]  /*01f0*/  FFMA R2, R0, R7, -1 ;  /* 0xbf80000000027423 */ /* 0x001fc80000000007 */
[----:B------:R-:W-:-:S04]  /*0200*/  FADD.FTZ R2, -R2, -RZ ;  /* 0x800000ff02027221 */ /* 0x000fc80000010100 */
[----:B------:R-:W-:-:S07]  /*0210*/  FFMA R7, R7, R2, R7 ;  /* 0x0000000207077223 */ /* 0x000fce0000000007 */
.L_x_2:
[----:B------:R-:W-:Y:S05]  /*0220*/  BSYNC.RECONVERGENT B0 ;  /* 0x0000000000007941 */ /* 0x000fea0003800200 */
.L_x_0:
[----:B------:R-:W0:Y:S02]  /*0230*/  LDC.64 R4, c[0x0][0x388] ;  /* 0x0000e200ff047b82 */ /* 0x000e240000000a00 */
[----:B0-----:R-:W-:-:S05]  /*0240*/  IMAD.WIDE R2, R3, 0x4, R4 ;  /* 0x0000000403027825 */ /* 0x001fca00078e0204 */
[----:B------:R-:W-:Y:S01]  /*0250*/  STG.E desc[UR4][R2.64], R7 ;  /* 0x0000000702007986 */ /* 0x000fe2000c101904 */
[----:B------:R-:W-:Y:S05]  /*0260*/  EXIT ;  /* 0x000000000000794d */ /* 0x000fea0003800000 */
        .weak           $__internal_0_$__cuda_sm20_rcp_rn_f32_slowpath
        .type           $__internal_0_$__cuda_sm20_rcp_rn_f32_slowpath,@function
        .size           $__internal_0_$__cuda_sm20_rcp_rn_f32_slowpath,(.L_x_8 - $__internal_0_$__cuda_sm20_rcp_rn_f32_slowpath)
$__internal_0_$__cuda_sm20_rcp_rn_f32_slowpath:
[----:B------:R-:W-:Y:S01]  /*0270*/  IMAD.SHL.U32 R2, R0, 0x2, RZ ;  /* 0x0000000200027824 */ /* 0x000fe200078e00ff */
[----:B------:R-:W-:Y:S04]  /*0280*/  BSSY.RECONVERGENT B1, `(.L_x_3) ;  /* 0x0000030000017945 */ /* 0x000fe80003800200 */
[----:B------:R-:W-:-:S04]  /*0290*/  SHF.R.U32.HI R2, RZ, 0x18, R2 ;  /* 0x00000018ff027819 */ /* 0x000fc80000011602 */
[----:B------:R-:W-:-:S13]  /*02a0*/  ISETP.NE.U32.AND P0, PT, R2, RZ, PT ;  /* 0x000000ff0200720c */ /* 0x000fda0003f05070 */
[----:B------:R-:W-:Y:S05]  /*02b0*/  @P0 BRA `(.L_x_4) ;  /* 0x0000000000280947 */ /* 0x000fea0003800000 */
[----:B------:R-:W-:-:S04]  /*02c0*/  SHF.L.U32 R2, R0, 0x1, RZ ;  /* 0x0000000100027819 */ /* 0x000fc800000006ff */
[----:B------:R-:W-:-:S13]  /*02d0*/  ISETP.NE.AND P0, PT, R2, RZ, PT ;  /* 0x000000ff0200720c */ /* 0x000fda0003f05270 */
[----:B------:R-:W-:Y:S01]  /*02e0*/  @P0 FFMA R6, R0, 1.84467440737095516160e+19, RZ ;  /* 0x5f80000000060823 */ /* 0x000fe200000000ff */
[----:B------:R-:W-:Y:S08]  /*02f0*/  @!P0 MUFU.RCP R5, R0 ;  /* 0x0000000000058308 */ /* 0x000ff00000001000 */
[----:B------:R-:W0:Y:S02]  /*0300*/  @P0 MUFU.RCP R7, R6 ;  /* 0x0000000600070308 */ /* 0x000e240000001000 */
[----:B0-----:R-:W-:-:S04]  /*0310*/  @P0 FFMA R2, R6, R7, -1 ;  /* 0xbf80000006020423 */ /* 0x001fc80000000007 */
[----:B------:R-:W-:-:S04]  /*0320*/  @P0 FADD.FTZ R2, -R2, -RZ ;  /* 0x800000ff02020221 */ /* 0x000fc80000010100 */
[----:B------:R-:W-:-:S04]  /*0330*/  @P0 FFMA R2, R7, R2, R7 ;  /* 0x0000000207020223 */ /* 0x000fc80000000007 */
[----:B------:R-:W-:Y:S01]  /*0340*/  @P0 FFMA R5, R2, 1.84467440737095516160e+19, RZ ;  /* 0x5f80000002050823 */ /* 0x000fe200000000ff */
[----:B------:R-:W-:Y:S06]  /*0350*/  BRA `(.L_x_5) ;  /* 0x0000000000887947 */ /* 0x000fec0003800000 */
.L_x_4:
[----:B------:R-:W-:-:S05]  /*0360*/  VIADD R5, R2, 0xffffff03 ;  /* 0xffffff0302057836 */ /* 0x000fca0000000000 */
[----:B------:R-:W-:-:S13]  /*0370*/  ISETP.GT.U32.AND P0, PT, R5, 0x1, PT ;  /* 0x000000010500780c */ /* 0x000fda0003f04070 */
[----:B------:R-:W-:Y:S05]  /*0380*/  @P0 BRA `(.L_x_6) ;  /* 0x0000000000780947 */ /* 0x000fea0003800000 */
[----:B------:R-:W-:Y:S01]  /*0390*/  LOP3.LUT R6, R0, 0x7fffff, RZ, 0xc0, !PT ;  /* 0x007fffff00067812 */ /* 0x000fe200078ec0ff */
[----:B------:R-:W-:-:S03]  /*03a0*/  IMAD.MOV.U32 R10, RZ, RZ, 0x3 ;  /* 0x00000003ff0a7424 */ /* 0x000fc600078e00ff */
[----:B------:R-:W-:Y:S02]  /*03b0*/  LOP3.LUT R6, R6, 0x3f800000, RZ, 0xfc, !PT ;  /* 0x3f80000006067812 */ /* 0x000fe400078efcff */
[----:B------:R-:W-:Y:S02]  /*03c0*/  SHF.L.U32 R11, R10, R5, RZ ;  /* 0x000000050a0b7219 */ /* 0x000fe400000006ff */
[----:B------:R-:W0:Y:S02]  /*03d0*/  MUFU.RCP R7, R6 ;  /* 0x0000000600077308 */ /* 0x000e240000001000 */
[----:B0-----:R-:W-:-:S04]  /*03e0*/  FFMA R8, R6, R7, -1 ;  /* 0xbf80000006087423 */ /* 0x001fc80000000007 */
[----:B------:R-:W-:-:S04]  /*03f0*/  FADD.FTZ R8, -R8, -RZ ;  /* 0x800000ff08087221 */ /* 0x000fc80000010100 */
[CCC-:B------:R-:W-:Y:S01]  /*0400*/  FFMA.RM R9, R7.reuse, R8.reuse, R7.reuse ;  /* 0x0000000807097223 */ /* 0x1c0fe20000004007 */
[----:B------:R-:W-:-:S04]  /*0410*/  FFMA.RP R8, R7, R8, R7 ;  /* 0x0000000807087223 */ /* 0x000fc80000008007 */
[C---:B------:R-:W-:Y:S02]  /*0420*/  LOP3.LUT R7, R9.reuse, 0x7fffff, RZ, 0xc0, !PT ;  /* 0x007fffff09077812 */ /* 0x040fe400078ec0ff */
[----:B------:R-:W-:Y:S02]  /*0430*/  FSETP.NEU.FTZ.AND P0, PT, R9, R8, PT ;  /* 0x000000080900720b */ /* 0x000fe40003f1d000 */
[----:B------:R-:W-:Y:S02]  /*0440*/  LOP3.LUT R8, R7, 0x800000, RZ, 0xfc, !PT ;  /* 0x0080000007087812 */ /* 0x000fe400078efcff */
[----:B------:R-:W-:Y:S02]  /*0450*/  SEL R7, RZ, 0xffffffff, !P0 ;  /* 0xffffffffff077807 */ /* 0x000fe40004000000 */
[----:B------:R-:W-:Y:S02]  /*0460*/  LOP3.LUT R6, R11, R8, RZ, 0xc0, !PT ;  /* 0x000000080b067212 */ /* 0x000fe400078ec0ff */
[----:B------:R-:W-:-:S02]  /*0470*/  IADD3 R7, PT, PT, -R7, RZ, RZ ;  /* 0x000000ff07077210 */ /* 0x000fc40007ffe1ff */
[-C--:B------:R-:W-:Y:S02]  /*0480*/  SHF.R.U32.HI R6, RZ, R5.reuse, R6 ;  /* 0x00000005ff067219 */ /* 0x080fe40000011606 */
[----:B------:R-:W-:Y:S02]  /*0490*/  LOP3.LUT P1, RZ, R7, R5, R8, 0xf8, !PT ;  /* 0x0000000507ff7212 */ /* 0x000fe4000782f808 */
[C---:B------:R-:W-:Y:S02]  /*04a0*/  LOP3.LUT P0, RZ, R6.reuse, 0x1, RZ, 0xc0, !PT ;  /* 0x0000000106ff7812 */ /* 0x040fe4000780c0ff */
[----:B------:R-:W-:-:S04]  /*04b0*/  LOP3.LUT P2, RZ, R6, 0x2, RZ, 0xc0, !PT ;  /* 0x0000000206ff7812 */ /* 0x000fc8000784c0ff */
[----:B------:R-:W-:Y:S02]  /*04c0*/  PLOP3.LUT P0, PT, P0, P1, P2, 0xe0, 0x0 ;  /* 0x000000000000781c */ /* 0x000fe40000703c20 */
[----:B------:R-:W-:Y:S02]  /*04d0*/  LOP3.LUT P1, RZ, R0, 0x7fffff, RZ, 0xc0, !PT ;  /* 0x007fffff00ff7812 */ /* 0x000fe4000782c0ff */
[----:B------:R-:W-:-:S05]  /*04e0*/  SEL R5, RZ, 0x1, !P0 ;  /* 0x00000001ff057807 */ /* 0x000fca0004000000 */
[----:B------:R-:W-:-:S05]  /*04f0*/  IMAD.MOV R5, RZ, RZ, -R5 ;  /* 0x000000ffff057224 */ /* 0x000fca00078e0a05 */
[----:B------:R-:W-:Y:S02]  /*0500*/  ISETP.GE.AND P0, PT, R5, RZ, PT ;  /* 0x000000ff0500720c */ /* 0x000fe40003f06270 */
[----:B------:R-:W-:-:S04]  /*0510*/  IADD3 R5, PT, PT, R2, -0xfc, RZ ;  /* 0xffffff0402057810 */ /* 0x000fc80007ffe0ff */
[----:B------:R-:W-:-:S07]  /*0520*/  SHF.R.U32.HI R5, RZ, R5, R8 ;  /* 0x00000005ff057219 */ /* 0x000fce0000011608 */
[----:B------:R-:W-:-:S05]  /*0530*/  @!P0 VIADD R5, R5, 0x1 ;  /* 0x0000000105058836 */ /* 0x000fca0000000000 */
[----:B------:R-:W-:-:S04]  /*0540*/  @!P1 SHF.L.U32 R5, R5, 0x1, RZ ;  /* 0x0000000105059819 */ /* 0x000fc800000006ff */
[----:B------:R-:W-:Y:S01]  /*0550*/  LOP3.LUT R5, R5, 0x80000000, R0, 0xf8, !PT ;  /* 0x8000000005057812 */ /* 0x000fe200078ef800 */
[----:B------:R-:W-:Y:S06]  /*0560*/  BRA `(.L_x_5) ;  /* 0x0000000000047947 */ /* 0x000fec0003800000 */
.L_x_6:
[----:B------:R0:W1:Y:S02]  /*0570*/  MUFU.RCP R5, R0 ;  /* 0x0000000000057308 */ /* 0x0000640000001000 */
.L_x_5:
[----:B------:R-:W-:Y:S05]  /*0580*/  BSYNC.RECONVERGENT B1 ;  /* 0x0000000000017941 */ /* 0x000fea0003800200 */
.L_x_3:
[----:B-1----:R-:W-:Y:S02]  /*0590*/  IMAD.MOV.U32 R7, RZ, RZ, R5 ;  /* 0x000000ffff077224 */ /* 0x002fe400078e0005 */
[----:B------:R-:W-:-:S04]  /*05a0*/  HFMA2 R5, -RZ, RZ, 0, 0 ;  /* 0x00000000ff057431 */ /* 0x000fc800000001ff */
[----:B0-----:R-:W-:Y:S05]  /*05b0*/  RET.REL.NODEC R4 `(sigmoid) ;  /* 0xfffffff804907950 */ /* 0x001fea0003c3ffff */
.L_x_7:
[----:B------:R-:W-:-:S00]  /*05c0*/  BRA `(.L_x_7) ;  /* 0xfffffffc00fc7947 */ /* 0x000fc0000383ffff */
[----:B------:R-:W-:-:S00]  /*05d0*/  NOP ;  /* 0x0000000000007918 */ /* 0x000fc00000000000 */
        /* <DEDUP_REMOVED lines=10> */
.L_x_8:


//--------------------- .nv.shared.reserved.0     --------------------------
	.section	.nv.shared.reserved.0,"aw",@nobits
	.weak		__nv_reservedSMEM_offset_0_alias
	.size		__nv_reservedSMEM_offset_0_alias, 0, 64
	.other		__nv_reservedSMEM_offset_0_alias,@"STO_CUDA_RESERVED_SHARED STV_DEFAULT"
__nv_reservedSMEM_offset_0_alias:
	.zero		0
	.zero		64


//--------------------- .nv.constant0.sigmoid     --------------------------
	.section	.nv.constant0.sigmoid,"a",@progbits
	.sectionflags	@""
	.align	4
.nv.constant0.sigmoid:
	.zero		916


//--------------------- SYMBOLS --------------------------

	.type		.nv.reservedSmem.offset0,@object
	.size		.nv.reservedSmem.offset0,0x4
